//
// Generated by NVIDIA NVVM Compiler
//
// Compiler Build ID: CL-36424714
// Cuda compilation tools, release 13.0, V13.0.88
// Based on NVVM 20.0.0
//

.version 9.0
.target sm_100
.address_size 64

	// .globl	_Z12Gauss_kernelPfS_i

.visible .entry _Z12Gauss_kernelPfS_i(
	.param .u64 .ptr .align 1 _Z12Gauss_kernelPfS_i_param_0,
	.param .u64 .ptr .align 1 _Z12Gauss_kernelPfS_i_param_1,
	.param .u32 _Z12Gauss_kernelPfS_i_param_2
)
{
	.reg .pred 	%p<11>;
	.reg .b32 	%r<136>;
	.reg .b32 	%f<37>;
	.reg .b64 	%rd<64>;

	ld.param.u64 	%rd7, [_Z12Gauss_kernelPfS_i_param_0];
	ld.param.u64 	%rd6, [_Z12Gauss_kernelPfS_i_param_1];
	ld.param.u32 	%r84, [_Z12Gauss_kernelPfS_i_param_2];
	cvta.to.global.u64 	%rd1, %rd7;
	mov.u32 	%r1, %tid.x;
	mov.u32 	%r2, %tid.y;
	setp.lt.s32 	%p1, %r84, 2;
	@%p1 bra 	$L__BB0_18;
	add.s32 	%r3, %r84, 1;
	add.s32 	%r4, %r84, -1;
	add.s32 	%r86, %r84, -2;
	and.b32  	%r5, %r4, 3;
	setp.lt.u32 	%p2, %r86, 3;
	mov.b32 	%r135, 1;
	@%p2 bra 	$L__BB0_13;
	and.b32  	%r90, %r4, -4;
	neg.s32 	%r126, %r90;
	mul.lo.s32 	%r91, %r84, 3;
	shl.b32 	%r92, %r84, 2;
	add.s32 	%r7, %r92, 4;
	add.s32 	%r124, %r1, %r91;
	add.s64 	%rd63, %rd1, 12;
	add.s32 	%r93, %r2, 4;
	mul.lo.s32 	%r123, %r93, %r3;
	add.s32 	%r122, %r91, 3;
	add.s32 	%r94, %r2, 3;
	mul.lo.s32 	%r121, %r94, %r3;
	shl.b32 	%r95, %r84, 1;
	add.s32 	%r120, %r95, 2;
	mad.lo.s32 	%r119, %r3, %r2, %r3;
	add.s32 	%r117, %r1, %r84;
	add.s32 	%r15, %r92, 8;
	add.s32 	%r96, %r2, 2;
	mul.lo.s32 	%r115, %r96, %r3;
	add.s32 	%r114, %r1, %r95;
	add.s32 	%r111, %r1, %r115;
	add.s32 	%r110, %r1, %r123;
	add.s32 	%r109, %r1, %r121;
	add.s32 	%r108, %r1, %r119;
	mov.b32 	%r127, 1;
	mov.b32 	%r125, 2;
	mov.b32 	%r118, 0;
	add.s64 	%rd12, %rd1, -4;
	mov.u32 	%r112, %r2;
	mov.u32 	%r113, %r1;
	mov.u32 	%r116, %r84;
$L__BB0_3:
	add.s32 	%r97, %r112, 1;
	setp.ge.s32 	%p3, %r97, %r84;
	@%p3 bra 	$L__BB0_5;
	cvt.s64.s32 	%rd8, %r127;
	cvt.s64.s32 	%rd9, %r118;
	add.s64 	%rd10, %rd8, %rd9;
	shl.b64 	%rd11, %rd10, 2;
	add.s64 	%rd13, %rd12, %rd11;
	ld.global.f32 	%f1, [%rd13];
	cvt.s64.s32 	%rd14, %r119;
	add.s64 	%rd15, %rd14, %rd8;
	shl.b64 	%rd16, %rd15, 2;
	add.s64 	%rd17, %rd12, %rd16;
	ld.global.f32 	%f2, [%rd17];
	div.rn.f32 	%f3, %f1, %f2;
	mul.wide.s32 	%rd18, %r113, 4;
	add.s64 	%rd19, %rd1, %rd18;
	ld.global.f32 	%f4, [%rd19];
	mul.wide.u32 	%rd20, %r108, 4;
	add.s64 	%rd21, %rd1, %rd20;
	ld.global.f32 	%f5, [%rd21];
	mul.f32 	%f6, %f3, %f5;
	sub.f32 	%f7, %f4, %f6;
	st.global.f32 	[%rd21], %f7;
$L__BB0_5:
	bar.sync 	0;
	add.s32 	%r98, %r112, 2;
	setp.ge.s32 	%p4, %r98, %r84;
	@%p4 bra 	$L__BB0_7;
	add.s32 	%r99, %r116, 2;
	mul.wide.u32 	%rd22, %r99, 4;
	add.s64 	%rd23, %rd1, %rd22;
	ld.global.f32 	%f8, [%rd23];
	add.s32 	%r100, %r115, 1;
	mul.wide.u32 	%rd24, %r100, 4;
	add.s64 	%rd25, %rd1, %rd24;
	ld.global.f32 	%f9, [%rd25];
	div.rn.f32 	%f10, %f8, %f9;
	add.s32 	%r101, %r117, 1;
	mul.wide.u32 	%rd26, %r101, 4;
	add.s64 	%rd27, %rd1, %rd26;
	ld.global.f32 	%f11, [%rd27];
	mul.wide.u32 	%rd28, %r111, 4;
	add.s64 	%rd29, %rd1, %rd28;
	ld.global.f32 	%f12, [%rd29];
	mul.f32 	%f13, %f10, %f12;
	sub.f32 	%f14, %f11, %f13;
	st.global.f32 	[%rd29], %f14;
$L__BB0_7:
	bar.sync 	0;
	add.s32 	%r102, %r112, 3;
	setp.ge.s32 	%p5, %r102, %r84;
	@%p5 bra 	$L__BB0_9;
	mul.wide.u32 	%rd30, %r120, 4;
	add.s64 	%rd31, %rd63, %rd30;
	ld.global.f32 	%f15, [%rd31+-4];
	mul.wide.u32 	%rd32, %r121, 4;
	add.s64 	%rd33, %rd63, %rd32;
	ld.global.f32 	%f16, [%rd33+-4];
	div.rn.f32 	%f17, %f15, %f16;
	add.s32 	%r103, %r114, 2;
	mul.wide.u32 	%rd34, %r103, 4;
	add.s64 	%rd35, %rd1, %rd34;
	ld.global.f32 	%f18, [%rd35];
	mul.wide.u32 	%rd36, %r109, 4;
	add.s64 	%rd37, %rd1, %rd36;
	ld.global.f32 	%f19, [%rd37];
	mul.f32 	%f20, %f17, %f19;
	sub.f32 	%f21, %f18, %f20;
	st.global.f32 	[%rd37], %f21;
$L__BB0_9:
	bar.sync 	0;
	add.s32 	%r112, %r112, 4;
	setp.ge.s32 	%p6, %r112, %r84;
	@%p6 bra 	$L__BB0_11;
	mul.wide.u32 	%rd38, %r122, 4;
	add.s64 	%rd39, %rd63, %rd38;
	ld.global.f32 	%f22, [%rd39];
	mul.wide.u32 	%rd40, %r123, 4;
	add.s64 	%rd41, %rd63, %rd40;
	ld.global.f32 	%f23, [%rd41];
	div.rn.f32 	%f24, %f22, %f23;
	add.s32 	%r104, %r124, 3;
	mul.wide.u32 	%rd42, %r104, 4;
	add.s64 	%rd43, %rd1, %rd42;
	ld.global.f32 	%f25, [%rd43];
	mul.wide.u32 	%rd44, %r110, 4;
	add.s64 	%rd45, %rd1, %rd44;
	ld.global.f32 	%f26, [%rd45];
	mul.f32 	%f27, %f24, %f26;
	sub.f32 	%f28, %f25, %f27;
	st.global.f32 	[%rd45], %f28;
$L__BB0_11:
	bar.sync 	0;
	add.s32 	%r127, %r127, 4;
	add.s32 	%r126, %r126, 4;
	add.s32 	%r125, %r125, 4;
	add.s32 	%r124, %r124, %r7;
	add.s64 	%rd63, %rd63, 16;
	add.s32 	%r123, %r123, %r7;
	add.s32 	%r122, %r122, %r7;
	add.s32 	%r121, %r121, %r7;
	add.s32 	%r120, %r120, %r7;
	add.s32 	%r119, %r119, %r7;
	add.s32 	%r118, %r118, %r7;
	add.s32 	%r117, %r117, %r7;
	add.s32 	%r116, %r116, %r15;
	add.s32 	%r115, %r115, %r15;
	add.s32 	%r114, %r114, %r7;
	add.s32 	%r113, %r113, %r7;
	add.s32 	%r111, %r111, %r7;
	add.s32 	%r110, %r110, %r7;
	add.s32 	%r109, %r109, %r7;
	add.s32 	%r108, %r108, %r7;
	setp.ne.s32 	%p7, %r126, 0;
	@%p7 bra 	$L__BB0_3;
	add.s32 	%r135, %r125, -1;
$L__BB0_13:
	setp.eq.s32 	%p8, %r5, 0;
	@%p8 bra 	$L__BB0_18;
	add.s64 	%rd5, %rd1, -4;
	add.s32 	%r130, %r2, %r135;
	mul.lo.s32 	%r134, %r130, %r3;
	add.s32 	%r105, %r135, -1;
	mul.lo.s32 	%r133, %r105, %r3;
	add.s32 	%r132, %r1, %r133;
	add.s32 	%r131, %r1, %r134;
	neg.s32 	%r129, %r5;
$L__BB0_15:
	.pragma "nounroll";
	setp.ge.s32 	%p9, %r130, %r84;
	@%p9 bra 	$L__BB0_17;
	cvt.s64.s32 	%rd46, %r135;
	cvt.s64.s32 	%rd47, %r133;
	add.s64 	%rd48, %rd46, %rd47;
	shl.b64 	%rd49, %rd48, 2;
	add.s64 	%rd50, %rd5, %rd49;
	ld.global.f32 	%f29, [%rd50];
	cvt.s64.s32 	%rd51, %r134;
	add.s64 	%rd52, %rd46, %rd51;
	shl.b64 	%rd53, %rd52, 2;
	add.s64 	%rd54, %rd5, %rd53;
	ld.global.f32 	%f30, [%rd54];
	div.rn.f32 	%f31, %f29, %f30;
	mul.wide.s32 	%rd55, %r132, 4;
	add.s64 	%rd56, %rd1, %rd55;
	ld.global.f32 	%f32, [%rd56];
	mul.wide.u32 	%rd57, %r131, 4;
	add.s64 	%rd58, %rd1, %rd57;
	ld.global.f32 	%f33, [%rd58];
	mul.f32 	%f34, %f31, %f33;
	sub.f32 	%f35, %f32, %f34;
	st.global.f32 	[%rd58], %f35;
$L__BB0_17:
	bar.sync 	0;
	add.s32 	%r135, %r135, 1;
	add.s32 	%r134, %r134, %r3;
	add.s32 	%r133, %r133, %r3;
	add.s32 	%r132, %r132, %r3;
	add.s32 	%r131, %r131, %r3;
	add.s32 	%r130, %r130, 1;
	add.s32 	%r129, %r129, 1;
	setp.ne.s32 	%p10, %r129, 0;
	@%p10 bra 	$L__BB0_15;
$L__BB0_18:
	cvta.to.global.u64 	%rd59, %rd6;
	mad.lo.s32 	%r106, %r2, %r84, %r2;
	add.s32 	%r107, %r106, %r1;
	mul.wide.s32 	%rd60, %r107, 4;
	add.s64 	%rd61, %rd1, %rd60;
	ld.global.f32 	%f36, [%rd61];
	add.s64 	%rd62, %rd59, %rd60;
	st.global.f32 	[%rd62], %f36;
	ret;

}


// ===== COMPILED SASS (sm_100) =====

	.target	sm_100

	.elftype	@"ET_EXEC"


//--------------------- .note.nv.tkinfo           --------------------------
	.section	.note.nv.tkinfo,"",@"SHT_NOTE"
	.sectionflags	@"SHF_NOTE_NV_TKINFO"
	.tkinfo
        /*0018*/ 	.word	0x00000002
        /*0030*/ 	.string	""
        /*0030*/ 	.string	"ptxas"
        /*0030*/ 	.string	"Cuda compilation tools, release 13.0, V13.0.88"
        /*0030*/ 	.string	"Build cuda_13.0.r13.0/compiler.36424714_0"
        /*0030*/ 	.string	"-arch sm_100 -m 64 "



//--------------------- .note.nv.cuinfo           --------------------------
	.section	.note.nv.cuinfo,"",@"SHT_NOTE"
	.sectionflags	@"SHF_NOTE_NV_CUINFO"
        /*0018*/ 	.short	0x0002
        /*001a*/ 	.short	0x0064
        /*001c*/ 	.short	0x0082
	.zero		2


//--------------------- .nv.info                  --------------------------
	.section	.nv.info,"",@"SHT_CUDA_INFO"
	.align	4


	//----- nvinfo : EIATTR_REGCOUNT
	.align		4
        /*0000*/ 	.byte	0x04, 0x2f
        /*0002*/ 	.short	(.L_1 - .L_0)
	.align		4
.L_0:
        /*0004*/ 	.word	index@(_Z12Gauss_kernelPfS_i)
        /*0008*/ 	.word	0x00000020


	//----- nvinfo : EIATTR_FRAME_SIZE
	.align		4
.L_1:
        /*000c*/ 	.byte	0x04, 0x11
        /*000e*/ 	.short	(.L_3 - .L_2)
	.align		4
.L_2:
        /*0010*/ 	.word	index@($__internal_0_$__cuda_sm3x_div_rn_noftz_f32_slowpath)
        /*0014*/ 	.word	0x00000000


	//----- nvinfo : EIATTR_FRAME_SIZE
	.align		4
.L_3:
        /*0018*/ 	.byte	0x04, 0x11
        /*001a*/ 	.short	(.L_5 - .L_4)
	.align		4
.L_4:
        /*001c*/ 	.word	index@(_Z12Gauss_kernelPfS_i)
        /*0020*/ 	.word	0x00000000


	//----- nvinfo : EIATTR_MIN_STACK_SIZE
	.align		4
.L_5:
        /*0024*/ 	.byte	0x04, 0x12
        /*0026*/ 	.short	(.L_7 - .L_6)
	.align		4
.L_6:
        /*0028*/ 	.word	index@(_Z12Gauss_kernelPfS_i)
        /*002c*/ 	.word	0x00000000
.L_7:


//--------------------- .nv.compat                --------------------------
	.section	.nv.compat,"",@"SHT_CUDA_COMPAT_INFO"
	.align	4
        /*0000*/ 	.byte	0x02, 0x09, 0x00, 0x00, 0x02, 0x02, 0x01, 0x00, 0x02, 0x05, 0x05, 0x00, 0x03, 0x07, 0x01, 0x01
        /*0010*/ 	.byte	0x02, 0x03, 0x00, 0x00, 0x02, 0x06, 0x01, 0x00, 0x04, 0x0b, 0x08, 0x00, 0x01, 0x00, 0x00, 0x00
        /*0020*/ 	.byte	0x00, 0x00, 0x00, 0x00


//--------------------- .nv.info._Z12Gauss_kernelPfS_i --------------------------
	.section	.nv.info._Z12Gauss_kernelPfS_i,"",@"SHT_CUDA_INFO"
	.sectionflags	@""
	.align	4


	//----- nvinfo : EIATTR_CUDA_API_VERSION
	.align		4
        /*0000*/ 	.byte	0x04, 0x37
        /*0002*/ 	.short	(.L_9 - .L_8)
.L_8:
        /*0004*/ 	.word	0x00000082


	//----- nvinfo : EIATTR_KPARAM_INFO
	.align		4
.L_9:
        /*0008*/ 	.byte	0x04, 0x17
        /*000a*/ 	.short	(.L_11 - .L_10)
.L_10:
        /*000c*/ 	.word	0x00000000
        /*0010*/ 	.short	0x0002
        /*0012*/ 	.short	0x0010
        /*0014*/ 	.byte	0x00, 0xf0, 0x11, 0x00


	//----- nvinfo : EIATTR_KPARAM_INFO
	.align		4
.L_11:
        /*0018*/ 	.byte	0x04, 0x17
        /*001a*/ 	.short	(.L_13 - .L_12)
.L_12:
        /*001c*/ 	.word	0x00000000
        /*0020*/ 	.short	0x0001
        /*0022*/ 	.short	0x0008
        /*0024*/ 	.byte	0x00, 0xf5, 0x21, 0x00


	//----- nvinfo : EIATTR_KPARAM_INFO
	.align		4
.L_13:
        /*0028*/ 	.byte	0x04, 0x17
        /*002a*/ 	.short	(.L_15 - .L_14)
.L_14:
        /*002c*/ 	.word	0x00000000
        /*0030*/ 	.short	0x0000
        /*0032*/ 	.short	0x0000
        /*0034*/ 	.byte	0x00, 0xf5, 0x21, 0x00


	//----- nvinfo : EIATTR_SPARSE_MMA_MASK
	.align		4
.L_15:
        /*0038*/ 	.byte	0x03, 0x50
        /*003a*/ 	.short	0x0000


	//----- nvinfo : EIATTR_MAXREG_COUNT
	.align		4
        /*003c*/ 	.byte	0x03, 0x1b
        /*003e*/ 	.short	0x00ff


	//----- nvinfo : EIATTR_NUM_BARRIERS
	.align		4
        /*0040*/ 	.byte	0x02, 0x4c
        /*0042*/ 	.byte	0x01
	.zero		1


	//----- nvinfo : EIATTR_MERCURY_ISA_VERSION
	.align		4
        /*0044*/ 	.byte	0x03, 0x5f
        /*0046*/ 	.short	0x0101


	//----- nvinfo : EIATTR_VRC_CTA_INIT_COUNT
	.align		4
        /*0048*/ 	.byte	0x02, 0x4a
	.zero		1
	.zero		1


	//----- nvinfo : EIATTR_EXIT_INSTR_OFFSETS
	.align		4
        /*004c*/ 	.byte	0x04, 0x1c
        /*004e*/ 	.short	(.L_17 - .L_16)


	//   ....[0]....
.L_16:
        /*0050*/ 	.word	0x000011e0


	//----- nvinfo : EIATTR_CRS_STACK_SIZE
	.align		4
.L_17:
        /*0054*/ 	.byte	0x04, 0x1e
        /*0056*/ 	.short	(.L_19 - .L_18)
.L_18:
        /*0058*/ 	.word	0x00000000


	//----- nvinfo : EIATTR_CBANK_PARAM_SIZE
	.align		4
.L_19:
        /*005c*/ 	.byte	0x03, 0x19
        /*005e*/ 	.short	0x0014


	//----- nvinfo : EIATTR_PARAM_CBANK
	.align		4
        /*0060*/ 	.byte	0x04, 0x0a
        /*0062*/ 	.short	(.L_21 - .L_20)
	.align		4
.L_20:
        /*0064*/ 	.word	index@(.nv.constant0._Z12Gauss_kernelPfS_i)
        /*0068*/ 	.short	0x0380
        /*006a*/ 	.short	0x0014


	//----- nvinfo : EIATTR_SW_WAR
	.align		4
.L_21:
        /*006c*/ 	.byte	0x04, 0x36
        /*006e*/ 	.short	(.L_23 - .L_22)
.L_22:
        /*0070*/ 	.word	0x00000008
.L_23:


//--------------------- .nv.callgraph             --------------------------
	.section	.nv.callgraph,"",@"SHT_CUDA_CALLGRAPH"
	.align	4
	.sectionentsize	8
	.align		4
        /*0000*/ 	.word	0x00000000
	.align		4
        /*0004*/ 	.word	0xffffffff
	.align		4
        /*0008*/ 	.word	0x00000000
	.align		4
        /*000c*/ 	.word	0xfffffffe
	.align		4
        /*0010*/ 	.word	0x00000000
	.align		4
        /*0014*/ 	.word	0xfffffffd
	.align		4
        /*0018*/ 	.word	0x00000000
	.align		4
        /*001c*/ 	.word	0xfffffffc


//--------------------- .text._Z12Gauss_kernelPfS_i --------------------------
	.section	.text._Z12Gauss_kernelPfS_i,"ax",@progbits
	.align	128
        .global         _Z12Gauss_kernelPfS_i
        .type           _Z12Gauss_kernelPfS_i,@function
        .size           _Z12Gauss_kernelPfS_i,(.L_x_36 - _Z12Gauss_kernelPfS_i)
        .other          _Z12Gauss_kernelPfS_i,@"STO_CUDA_ENTRY STV_DEFAULT"
_Z12Gauss_kernelPfS_i:
.text._Z12Gauss_kernelPfS_i:
[----:B------:R-:W-:Y:S01]  /*0000*/  LDC R1, c[0x0][0x37c] ;  /* 0x0000df00ff017b82 */ /* 0x000fe20000000800 */
[----:B------:R-:W0:Y:S01]  /*0010*/  LDCU UR10, c[0x0][0x390] ;  /* 0x00007200ff0a77ac */ /* 0x000e220008000800 */
[----:B------:R-:W1:Y:S01]  /*0020*/  S2R R4, SR_TID.X ;  /* 0x0000000000047919 */ /* 0x000e620000002100 */
[----:B------:R-:W2:Y:S01]  /*0030*/  LDCU.64 UR14, c[0x0][0x358] ;  /* 0x00006b00ff0e77ac */ /* 0x000ea20008000a00 */
[----:B------:R-:W3:Y:S01]  /*0040*/  S2R R2, SR_TID.Y ;  /* 0x0000000000027919 */ /* 0x000ee20000002200 */
[----:B0-----:R-:W-:-:S09]  /*0050*/  UISETP.GE.AND UP0, UPT, UR10, 0x2, UPT ;  /* 0x000000020a00788c */ /* 0x001fd2000bf06270 */
[----:B--2---:R-:W-:Y:S05]  /*0060*/  BRA.U !UP0, `(.L_x_0) ;  /* 0x0000001108387547 */ /* 0x004fea000b800000 */
[----:B------:R-:W-:Y:S02]  /*0070*/  UIADD3 UR5, UPT, UPT, UR10, -0x2, URZ ;  /* 0xfffffffe0a057890 */ /* 0x000fe4000fffe0ff */
[----:B------:R-:W-:Y:S02]  /*0080*/  UIADD3 UR4, UPT, UPT, UR10, -0x1, URZ ;  /* 0xffffffff0a047890 */ /* 0x000fe4000fffe0ff */
[----:B------:R-:W-:Y:S02]  /*0090*/  UISETP.GE.U32.AND UP0, UPT, UR5, 0x3, UPT ;  /* 0x000000030500788c */ /* 0x000fe4000bf06070 */
[----:B------:R-:W-:Y:S02]  /*00a0*/  UIADD3 UR16, UPT, UPT, UR10, 0x1, URZ ;  /* 0x000000010a107890 */ /* 0x000fe4000fffe0ff */
[----:B------:R-:W-:Y:S01]  /*00b0*/  ULOP3.LUT UR17, UR4, 0x3, URZ, 0xc0, !UPT ;  /* 0x0000000304117892 */ /* 0x000fe2000f8ec0ff */
[----:B------:R-:W-:-:S04]  /*00c0*/  UMOV UR5, 0x1 ;  /* 0x0000000100057882 */ /* 0x000fc80000000000 */
[----:B------:R-:W-:Y:S07]  /*00d0*/  BRA.U !UP0, `(.L_x_1) ;  /* 0x0000000d082c7547 */ /* 0x000fee000b800000 */
[----:B------:R-:W0:Y:S01]  /*00e0*/  LDCU.64 UR12, c[0x0][0x380] ;  /* 0x00007000ff0c77ac */ /* 0x000e220008000a00 */
[----:B------:R-:W2:Y:S01]  /*00f0*/  LDC.64 R14, c[0x0][0x380] ;  /* 0x0000e000ff0e7b82 */ /* 0x000ea20000000a00 */
[C---:B---3--:R-:W-:Y:S01]  /*0100*/  IADD3 R11, PT, PT, R2.reuse, 0x4, RZ ;  /* 0x00000004020b7810 */ /* 0x048fe20007ffe0ff */
[C---:B------:R-:W-:Y:S01]  /*0110*/  VIADD R17, R2.reuse, 0x3 ;  /* 0x0000000302117836 */ /* 0x040fe20000000000 */
[----:B------:R-:W-:Y:S01]  /*0120*/  MOV R19, UR16 ;  /* 0x0000001000137c02 */ /* 0x000fe20008000f00 */
[C---:B------:R-:W-:Y:S01]  /*0130*/  VIADD R13, R2.reuse, 0x2 ;  /* 0x00000002020d7836 */ /* 0x040fe20000000000 */
[----:B------:R-:W-:Y:S01]  /*0140*/  UMOV UR6, 0xc ;  /* 0x0000000c00067882 */ /* 0x000fe20000000000 */
[----:B------:R-:W-:Y:S01]  /*0150*/  UMOV UR7, 0x0 ;  /* 0x0000000000077882 */ /* 0x000fe20000000000 */
[----:B------:R-:W-:Y:S01]  /*0160*/  MOV R3, UR10 ;  /* 0x0000000a00037c02 */ /* 0x000fe20008000f00 */
[----:B------:R-:W-:Y:S01]  /*0170*/  IMAD R13, R13, UR16, RZ ;  /* 0x000000100d0d7c24 */ /* 0x000fe2000f8e02ff */
[----:B------:R-:W-:Y:S01]  /*0180*/  ULOP3.LUT UR4, UR4, 0xfffffffc, URZ, 0xc0, !UPT ;  /* 0xfffffffc04047892 */ /* 0x000fe2000f8ec0ff */
[----:B------:R-:W-:Y:S01]  /*0190*/  IMAD R17, R17, UR16, RZ ;  /* 0x0000001011117c24 */ /* 0x000fe2000f8e02ff */
[----:B------:R-:W-:Y:S01]  /*01a0*/  UMOV UR5, 0x3 ;  /* 0x0000000300057882 */ /* 0x000fe20000000000 */
[----:B------:R-:W-:Y:S01]  /*01b0*/  IMAD R11, R11, UR16, RZ ;  /* 0x000000100b0b7c24 */ /* 0x000fe2000f8e02ff */
[----:B------:R-:W-:Y:S01]  /*01c0*/  ULEA UR18, UR10, 0x4, 0x2 ;  /* 0x000000040a127891 */ /* 0x000fe2000f8e10ff */
[----:B------:R-:W-:Y:S01]  /*01d0*/  IMAD R19, R2, R19, UR16 ;  /* 0x0000001002137e24 */ /* 0x000fe2000f8e0213 */
[----:B------:R-:W-:-:S02]  /*01e0*/  ULEA UR20, UR10, 0x2, 0x1 ;  /* 0x000000020a147891 */ /* 0x000fc4000f8e08ff */
[----:B-1----:R-:W-:Y:S01]  /*01f0*/  IADD3 R8, PT, PT, R4, UR10, RZ ;  /* 0x0000000a04087c10 */ /* 0x002fe2000fffe0ff */
[----:B0-----:R-:W-:Y:S01]  /*0200*/  UIMAD.WIDE.U32 UR6, UR12, 0x1, UR6 ;  /* 0x000000010c0678a5 */ /* 0x001fe2000f8e0006 */
[----:B------:R-:W-:Y:S01]  /*0210*/  IMAD.MOV.U32 R9, RZ, RZ, R2 ;  /* 0x000000ffff097224 */ /* 0x000fe200078e0002 */
[----:B------:R-:W-:Y:S01]  /*0220*/  UIADD3 UR12, UP0, UPT, UR12, -0x4, URZ ;  /* 0xfffffffc0c0c7890 */ /* 0x000fe2000ff1e0ff */
[-C--:B------:R-:W-:Y:S01]  /*0230*/  MOV R10, R4.reuse ;  /* 0x00000004000a7202 */ /* 0x080fe20000000f00 */
[----:B------:R-:W-:Y:S01]  /*0240*/  ULEA UR19, UR10, 0x8, 0x2 ;  /* 0x000000080a137891 */ /* 0x000fe2000f8e10ff */
[--C-:B------:R-:W-:Y:S01]  /*0250*/  IMAD R12, R3, 0x3, R4.reuse ;  /* 0x00000003030c7824 */ /* 0x100fe200078e0204 */
[-C--:B------:R-:W-:Y:S01]  /*0260*/  IADD3 R21, PT, PT, R13, R4.reuse, RZ ;  /* 0x000000040d157210 */ /* 0x080fe20007ffe0ff */
[--C-:B------:R-:W-:Y:S01]  /*0270*/  IMAD R16, R3, 0x2, R4.reuse ;  /* 0x0000000203107824 */ /* 0x100fe200078e0204 */
[----:B------:R-:W-:Y:S01]  /*0280*/  IADD3 R25, PT, PT, R17, R4, RZ ;  /* 0x0000000411197210 */ /* 0x000fe20007ffe0ff */
[--C-:B------:R-:W-:Y:S01]  /*0290*/  IMAD.IADD R23, R11, 0x1, R4.reuse ;  /* 0x000000010b177824 */ /* 0x100fe200078e0204 */
[----:B------:R-:W-:Y:S01]  /*02a0*/  UIMAD UR10, UR10, UR5, 0x3 ;  /* 0x000000030a0a74a4 */ /* 0x000fe2000f8e0205 */
[----:B------:R-:W-:Y:S01]  /*02b0*/  IMAD.IADD R27, R19, 0x1, R4 ;  /* 0x00000001131b7824 */ /* 0x000fe200078e0204 */
[----:B------:R-:W-:-:S02]  /*02c0*/  UIADD3 UR9, UPT, UPT, UR7, UR13, URZ ;  /* 0x0000000d07097290 */ /* 0x000fc4000fffe0ff */
[----:B------:R-:W-:Y:S02]  /*02d0*/  UIADD3 UR5, UPT, UPT, -UR4, URZ, URZ ;  /* 0x000000ff04057290 */ /* 0x000fe4000fffe1ff */
[----:B------:R-:W-:Y:S01]  /*02e0*/  UIADD3.X UR13, UPT, UPT, UR13, -0x1, URZ, UP0, !UPT ;  /* 0xffffffff0d0d7890 */ /* 0x000fe200087fe4ff */
[----:B------:R-:W-:Y:S01]  /*02f0*/  UMOV UR21, 0x1 ;  /* 0x0000000100157882 */ /* 0x000fe20000000000 */
[----:B------:R-:W-:Y:S01]  /*0300*/  UMOV UR11, 0x2 ;  /* 0x00000002000b7882 */ /* 0x000fe20000000000 */
[----:B------:R-:W0:Y:S01]  /*0310*/  LDCU UR22, c[0x0][0x390] ;  /* 0x00007200ff1677ac */ /* 0x000e220008000800 */
[----:B------:R-:W1:Y:S01]  /*0320*/  LDCU UR26, c[0x0][0x390] ;  /* 0x00007200ff1a77ac */ /* 0x000e620008000800 */
[----:B------:R-:W3:Y:S01]  /*0330*/  LDCU.64 UR24, c[0x0][0x380] ;  /* 0x00007000ff1877ac */ /* 0x000ee20008000a00 */
[----:B------:R-:W-:Y:S01]  /*0340*/  UMOV UR4, URZ ;  /* 0x000000ff00047c82 */ /* 0x000fe20008000000 */
[----:B------:R-:W-:-:S05]  /*0350*/  UMOV UR8, UR6 ;  /* 0x0000000600087c82 */ /* 0x000fca0008000000 */
.L_x_18:
[----:B------:R-:W-:Y:S01]  /*0360*/  IADD3 R0, PT, PT, R9, 0x1, RZ ;  /* 0x0000000109007810 */ /* 0x000fe20007ffe0ff */
[----:B------:R-:W-:Y:S03]  /*0370*/  BSSY.RECONVERGENT B0, `(.L_x_2) ;  /* 0x0000023000007945 */ /* 0x000fe60003800200 */
[----:B-1----:R-:W-:-:S13]  /*0380*/  ISETP.GE.AND P0, PT, R0, UR26, PT ;  /* 0x0000001a00007c0c */ /* 0x002fda000bf06270 */
[----:B0--34-:R-:W-:Y:S05]  /*0390*/  @P0 BRA `(.L_x_3) ;  /* 0x0000000000800947 */ /* 0x019fea0003800000 */
[----:B------:R-:W-:Y:S02]  /*03a0*/  USHF.R.S32.HI UR6, URZ, 0x1f, UR21 ;  /* 0x0000001fff067899 */ /* 0x000fe40008011415 */
[----:B------:R-:W-:-:S04]  /*03b0*/  IADD3 R0, P0, PT, R19, UR21, RZ ;  /* 0x0000001513007c10 */ /* 0x000fc8000ff1e0ff */
[----:B------:R-:W-:Y:S02]  /*03c0*/  LEA.HI.X.SX32 R3, R19, UR6, 0x1, P0 ;  /* 0x0000000613037c11 */ /* 0x000fe400080f0eff */
[----:B------:R-:W-:Y:S01]  /*03d0*/  LEA R6, P0, R0, UR12, 0x2 ;  /* 0x0000000c00067c11 */ /* 0x000fe2000f8010ff */
[----:B------:R-:W-:-:S03]  /*03e0*/  UIADD3 UR7, UP0, UPT, UR4, UR21, URZ ;  /* 0x0000001504077290 */ /* 0x000fc6000ff1e0ff */
[----:B------:R-:W-:Y:S01]  /*03f0*/  LEA.HI.X R7, R0, UR13, R3, 0x2, P0 ;  /* 0x0000000d00077c11 */ /* 0x000fe200080f1403 */
[----:B------:R-:W-:Y:S02]  /*0400*/  ULEA.HI.X.SX32 UR6, UR4, UR6, 0x1, UP0 ;  /* 0x0000000604067291 */ /* 0x000fe400080f0eff */
[----:B------:R-:W-:Y:S02]  /*0410*/  ULEA UR23, UP0, UR7, UR12, 0x2 ;  /* 0x0000000c07177291 */ /* 0x000fe4000f8010ff */
[----:B------:R-:W4:Y:S02]  /*0420*/  LDG.E R18, desc[UR14][R6.64] ;  /* 0x0000000e06127981 */ /* 0x000f24000c1e1900 */
[----:B------:R-:W-:Y:S02]  /*0430*/  ULEA.HI.X UR6, UR7, UR13, UR6, 0x2, UP0 ;  /* 0x0000000d07067291 */ /* 0x000fe400080f1406 */
[----:B------:R-:W-:-:S04]  /*0440*/  IMAD.U32 R28, RZ, RZ, UR23 ;  /* 0x00000017ff1c7e24 */ /* 0x000fc8000f8e00ff */
[----:B------:R-:W-:-:S05]  /*0450*/  MOV R29, UR6 ;  /* 0x00000006001d7c02 */ /* 0x000fca0008000f00 */
[----:B------:R-:W5:Y:S01]  /*0460*/  LDG.E R3, desc[UR14][R28.64] ;  /* 0x0000000e1c037981 */ /* 0x000f62000c1e1900 */
[----:B------:R-:W-:Y:S01]  /*0470*/  BSSY.RECONVERGENT B1, `(.L_x_4) ;  /* 0x000000c000017945 */ /* 0x000fe20003800200 */
[----:B----4-:R-:W1:Y:S08]  /*0480*/  MUFU.RCP R0, R18 ;  /* 0x0000001200007308 */ /* 0x010e700000001000 */
[----:B-----5:R-:W4:Y:S01]  /*0490*/  FCHK P0, R3, R18 ;  /* 0x0000001203007302 */ /* 0x020f220000000000 */
[----:B-1----:R-:W-:-:S04]  /*04a0*/  FFMA R5, -R18, R0, 1 ;  /* 0x3f80000012057423 */ /* 0x002fc80000000100 */
[----:B------:R-:W-:-:S04]  /*04b0*/  FFMA R0, R0, R5, R0 ;  /* 0x0000000500007223 */ /* 0x000fc80000000000 */
[----:B------:R-:W-:-:S04]  /*04c0*/  FFMA R5, R3, R0, RZ ;  /* 0x0000000003057223 */ /* 0x000fc800000000ff */
[----:B------:R-:W-:-:S04]  /*04d0*/  FFMA R6, -R18, R5, R3 ;  /* 0x0000000512067223 */ /* 0x000fc80000000103 */
[----:B------:R-:W-:Y:S01]  /*04e0*/  FFMA R0, R0, R6, R5 ;  /* 0x0000000600007223 */ /* 0x000fe20000000005 */
[----:B----4-:R-:W-:Y:S06]  /*04f0*/  @!P0 BRA `(.L_x_5) ;  /* 0x00000000000c8947 */ /* 0x010fec0003800000 */
[----:B------:R-:W-:Y:S01]  /*0500*/  IMAD.MOV.U32 R0, RZ, RZ, R18 ;  /* 0x000000ffff007224 */ /* 0x000fe200078e0012 */
[----:B------:R-:W-:-:S07]  /*0510*/  MOV R6, 0x530 ;  /* 0x0000053000067802 */ /* 0x000fce0000000f00 */
[----:B0-23--:R-:W-:Y:S05]  /*0520*/  CALL.REL.NOINC `($__internal_0_$__cuda_sm3x_div_rn_noftz_f32_slowpath) ;  /* 0x0000000c00307944 */ /* 0x00dfea0003c00000 */
.L_x_5:
[----:B0--3--:R-:W-:Y:S05]  /*0530*/  BSYNC.RECONVERGENT B1 ;  /* 0x0000000000017941 */ /* 0x009fea0003800200 */
.L_x_4:
[----:B--2---:R-:W-:-:S04]  /*0540*/  IMAD.WIDE R28, R10, 0x4, R14 ;  /* 0x000000040a1c7825 */ /* 0x004fc800078e020e */
[----:B------:R-:W-:Y:S02]  /*0550*/  IMAD.WIDE.U32 R6, R27, 0x4, R14 ;  /* 0x000000041b067825 */ /* 0x000fe400078e000e */
[----:B------:R-:W2:Y:S04]  /*0560*/  LDG.E R29, desc[UR14][R28.64] ;  /* 0x0000000e1c1d7981 */ /* 0x000ea8000c1e1900 */
[----:B------:R-:W2:Y:S02]  /*0570*/  LDG.E R18, desc[UR14][R6.64] ;  /* 0x0000000e06127981 */ /* 0x000ea4000c1e1900 */
[----:B--2---:R-:W-:-:S05]  /*0580*/  FFMA R3, R18, -R0, R29 ;  /* 0x8000000012037223 */ /* 0x004fca000000001d */
[----:B------:R1:W-:Y:S02]  /*0590*/  STG.E desc[UR14][R6.64], R3 ;  /* 0x0000000306007986 */ /* 0x0003e4000c10190e */
.L_x_3:
[----:B0--3--:R-:W-:Y:S05]  /*05a0*/  BSYNC.RECONVERGENT B0 ;  /* 0x0000000000007941 */ /* 0x009fea0003800200 */
.L_x_2:
[----:B------:R-:W-:Y:S01]  /*05b0*/  IADD3 R0, PT, PT, R9, 0x2, RZ ;  /* 0x0000000209007810 */ /* 0x000fe20007ffe0ff */
[----:B------:R-:W-:Y:S03]  /*05c0*/  BAR.SYNC.DEFER_BLOCKING 0x0 ;  /* 0x0000000000007b1d */ /* 0x000fe60000010000 */
[----:B------:R-:W-:-:S03]  /*05d0*/  ISETP.GE.AND P0, PT, R0, UR26, PT ;  /* 0x0000001a00007c0c */ /* 0x000fc6000bf06270 */
[----:B------:R-:W-:Y:S10]  /*05e0*/  BSSY.RECONVERGENT B0, `(.L_x_6) ;  /* 0x000001f000007945 */ /* 0x000ff40003800200 */
[----:B------:R-:W-:Y:S05]  /*05f0*/  @P0 BRA `(.L_x_7) ;  /* 0x0000000000740947 */ /* 0x000fea0003800000 */
[----:B------:R-:W-:Y:S02]  /*0600*/  HFMA2 R29, -RZ, RZ, 0, 2.384185791015625e-07 ;  /* 0x00000004ff1d7431 */ /* 0x000fe400000001ff */
[----:B------:R-:W-:Y:S01]  /*0610*/  VIADD R28, R13, 0x1 ;  /* 0x000000010d1c7836 */ /* 0x000fe20000000000 */
[----:B------:R-:W-:-:S03]  /*0620*/  UIADD3 UR6, UPT, UPT, UR22, 0x2, URZ ;  /* 0x0000000216067890 */ /* 0x000fc6000fffe0ff */
[----:B------:R-:W-:Y:S01]  /*0630*/  IMAD.WIDE.U32 R28, R28, R29, UR24 ;  /* 0x000000181c1c7e25 */ /* 0x000fe2000f8e001d */
[----:B------:R-:W-:-:S05]  /*0640*/  UIMAD.WIDE.U32 UR6, UR6, 0x4, UR24 ;  /* 0x00000004060678a5 */ /* 0x000fca000f8e0018 */
[----:B------:R-:W3:Y:S01]  /*0650*/  LDG.E R28, desc[UR14][R28.64] ;  /* 0x0000000e1c1c7981 */ /* 0x000ee2000c1e1900 */
[----:B-1----:R-:W-:Y:S01]  /*0660*/  IMAD.U32 R6, RZ, RZ, UR6 ;  /* 0x00000006ff067e24 */ /* 0x002fe2000f8e00ff */
[----:B------:R-:W-:-:S05]  /*0670*/  MOV R7, UR7 ;  /* 0x0000000700077c02 */ /* 0x000fca0008000f00 */
[----:B------:R-:W4:Y:S01]  /*0680*/  LDG.E R3, desc[UR14][R6.64] ;  /* 0x0000000e06037981 */ /* 0x000f22000c1e1900 */
[----:B------:R-:W-:Y:S01]  /*0690*/  BSSY.RECONVERGENT B1, `(.L_x_8) ;  /* 0x000000c000017945 */ /* 0x000fe20003800200 */
[----:B---3--:R-:W0:Y:S08]  /*06a0*/  MUFU.RCP R0, R28 ;  /* 0x0000001c00007308 */ /* 0x008e300000001000 */
[----:B----4-:R-:W1:Y:S01]  /*06b0*/  FCHK P0, R3, R28 ;  /* 0x0000001c03007302 */ /* 0x010e620000000000 */
[----:B0-----:R-:W-:-:S04]  /*06c0*/  FFMA R5, -R28, R0, 1 ;  /* 0x3f8000001c057423 */ /* 0x001fc80000000100 */
[----:B------:R-:W-:-:S04]  /*06d0*/  FFMA R0, R0, R5, R0 ;  /* 0x0000000500007223 */ /* 0x000fc80000000000 */
[----:B------:R-:W-:-:S04]  /*06e0*/  FFMA R5, R3, R0, RZ ;  /* 0x0000000003057223 */ /* 0x000fc800000000ff */
[----:B------:R-:W-:-:S04]  /*06f0*/  FFMA R18, -R28, R5, R3 ;  /* 0x000000051c127223 */ /* 0x000fc80000000103 */
[----:B------:R-:W-:Y:S01]  /*0700*/  FFMA R0, R0, R18, R5 ;  /* 0x0000001200007223 */ /* 0x000fe20000000005 */
[----:B-1----:R-:W-:Y:S06]  /*0710*/  @!P0 BRA `(.L_x_9) ;  /* 0x00000000000c8947 */ /* 0x002fec0003800000 */
[----:B------:R-:W-:Y:S01]  /*0720*/  IMAD.MOV.U32 R0, RZ, RZ, R28 ;  /* 0x000000ffff007224 */ /* 0x000fe200078e001c */
[----:B------:R-:W-:-:S07]  /*0730*/  MOV R6, 0x750 ;  /* 0x0000075000067802 */ /* 0x000fce0000000f00 */
[----:B--2---:R-:W-:Y:S05]  /*0740*/  CALL.REL.NOINC `($__internal_0_$__cuda_sm3x_div_rn_noftz_f32_slowpath) ;  /* 0x0000000800a87944 */ /* 0x004fea0003c00000 */
.L_x_9:
[----:B------:R-:W-:Y:S05]  /*0750*/  BSYNC.RECONVERGENT B1 ;  /* 0x0000000000017941 */ /* 0x000fea0003800200 */
.L_x_8:
[----:B------:R-:W-:Y:S01]  /*0760*/  IADD3 R29, PT, PT, R8, 0x1, RZ ;  /* 0x00000001081d7810 */ /* 0x000fe20007ffe0ff */
[----:B--2---:R-:W-:-:S04]  /*0770*/  IMAD.WIDE.U32 R6, R21, 0x4, R14 ;  /* 0x0000000415067825 */ /* 0x004fc800078e000e */
[----:B------:R-:W-:Y:S01]  /*0780*/  IMAD.WIDE.U32 R28, R29, 0x4, R14 ;  /* 0x000000041d1c7825 */ /* 0x000fe200078e000e */
[----:B------:R-:W2:Y:S05]  /*0790*/  LDG.E R18, desc[UR14][R6.64] ;  /* 0x0000000e06127981 */ /* 0x000eaa000c1e1900 */
[----:B------:R-:W2:Y:S02]  /*07a0*/  LDG.E R29, desc[UR14][R28.64] ;  /* 0x0000000e1c1d7981 */ /* 0x000ea4000c1e1900 */
[----:B--2---:R-:W-:-:S05]  /*07b0*/  FFMA R3, R18, -R0, R29 ;  /* 0x8000000012037223 */ /* 0x004fca000000001d */
[----:B------:R0:W-:Y:S02]  /*07c0*/  STG.E desc[UR14][R6.64], R3 ;  /* 0x0000000306007986 */ /* 0x0001e4000c10190e */
.L_x_7:
[----:B------:R-:W-:Y:S05]  /*07d0*/  BSYNC.RECONVERGENT B0 ;  /* 0x0000000000007941 */ /* 0x000fea0003800200 */
.L_x_6:
[----:B------:R-:W-:Y:S01]  /*07e0*/  VIADD R0, R9, 0x3 ;  /* 0x0000000309007836 */ /* 0x000fe20000000000 */
[----:B------:R-:W-:Y:S04]  /*07f0*/  BAR.SYNC.DEFER_BLOCKING 0x0 ;  /* 0x0000000000007b1d */ /* 0x000fe80000010000 */
[----:B------:R-:W-:Y:S02]  /*0800*/  ISETP.GE.AND P0, PT, R0, UR26, PT ;  /* 0x0000001a00007c0c */ /* 0x000fe4000bf06270 */
[----:B------:R-:W-:Y:S11]  /*0810*/  BSSY.RECONVERGENT B0, `(.L_x_10) ;  /* 0x000001d000007945 */ /* 0x000ff60003800200 */
[----:B------:R-:W-:Y:S05]  /*0820*/  @P0 BRA `(.L_x_11) ;  /* 0x00000000006c0947 */ /* 0x000fea0003800000 */
[----:B------:R-:W-:-:S05]  /*0830*/  MOV R28, 0x4 ;  /* 0x00000004001c7802 */ /* 0x000fca0000000f00 */
[----:B------:R-:W-:Y:S01]  /*0840*/  IMAD.WIDE.U32 R28, R17, R28, UR8 ;  /* 0x00000008111c7e25 */ /* 0x000fe2000f8e001c */
[----:B------:R-:W-:-:S05]  /*0850*/  UIMAD.WIDE.U32 UR6, UR20, 0x4, UR8 ;  /* 0x00000004140678a5 */ /* 0x000fca000f8e0008 */
[----:B------:R-:W3:Y:S01]  /*0860*/  LDG.E R28, desc[UR14][R28.64+-0x4] ;  /* 0xfffffc0e1c1c7981 */ /* 0x000ee2000c1e1900 */
[----:B01----:R-:W-:Y:S01]  /*0870*/  IMAD.U32 R6, RZ, RZ, UR6 ;  /* 0x00000006ff067e24 */ /* 0x003fe2000f8e00ff */
        /* <DEDUP_REMOVED lines=14> */
.L_x_13:
[----:B------:R-:W-:Y:S05]  /*0960*/  BSYNC.RECONVERGENT B1 ;  /* 0x0000000000017941 */ /* 0x000fea0003800200 */
.L_x_12:
[----:B------:R-:W-:Y:S01]  /*0970*/  IADD3 R29, PT, PT, R16, 0x2, RZ ;  /* 0x00000002101d7810 */ /* 0x000fe20007ffe0ff */
[----:B--2---:R-:W-:-:S04]  /*0980*/  IMAD.WIDE.U32 R6, R25, 0x4, R14 ;  /* 0x0000000419067825 */ /* 0x004fc800078e000e */
[----:B------:R-:W-:Y:S01]  /*0990*/  IMAD.WIDE.U32 R28, R29, 0x4, R14 ;  /* 0x000000041d1c7825 */ /* 0x000fe200078e000e */
[----:B------:R-:W2:Y:S05]  /*09a0*/  LDG.E R18, desc[UR14][R6.64] ;  /* 0x0000000e06127981 */ /* 0x000eaa000c1e1900 */
[----:B------:R-:W2:Y:S02]  /*09b0*/  LDG.E R29, desc[UR14][R28.64] ;  /* 0x0000000e1c1d7981 */ /* 0x000ea4000c1e1900 */
[----:B--2---:R-:W-:-:S05]  /*09c0*/  FFMA R3, R18, -R0, R29 ;  /* 0x8000000012037223 */ /* 0x004fca000000001d */
[----:B------:R3:W-:Y:S02]  /*09d0*/  STG.E desc[UR14][R6.64], R3 ;  /* 0x0000000306007986 */ /* 0x0007e4000c10190e */
.L_x_11:
[----:B------:R-:W-:Y:S05]  /*09e0*/  BSYNC.RECONVERGENT B0 ;  /* 0x0000000000007941 */ /* 0x000fea0003800200 */
.L_x_10:
[----:B------:R-:W-:Y:S01]  /*09f0*/  VIADD R9, R9, 0x4 ;  /* 0x0000000409097836 */ /* 0x000fe20000000000 */
[----:B------:R-:W-:Y:S04]  /*0a00*/  BAR.SYNC.DEFER_BLOCKING 0x0 ;  /* 0x0000000000007b1d */ /* 0x000fe80000010000 */
[----:B------:R-:W-:Y:S02]  /*0a10*/  ISETP.GE.AND P0, PT, R9, UR26, PT ;  /* 0x0000001a09007c0c */ /* 0x000fe4000bf06270 */
[----:B------:R-:W-:Y:S11]  /*0a20*/  BSSY.RECONVERGENT B0, `(.L_x_14) ;  /* 0x000001d000007945 */ /* 0x000ff60003800200 */
[----:B------:R-:W-:Y:S05]  /*0a30*/  @P0 BRA `(.L_x_15) ;  /* 0x00000000006c0947 */ /* 0x000fea0003800000 */
[----:B------:R-:W-:-:S05]  /*0a40*/  HFMA2 R28, -RZ, RZ, 0, 2.384185791015625e-07 ;  /* 0x00000004ff1c7431 */ /* 0x000fca00000001ff */
[----:B------:R-:W-:Y:S01]  /*0a50*/  IMAD.WIDE.U32 R28, R11, R28, UR8 ;  /* 0x000000080b1c7e25 */ /* 0x000fe2000f8e001c */
[----:B------:R-:W-:-:S05]  /*0a60*/  UIMAD.WIDE.U32 UR6, UR10, 0x4, UR8 ;  /* 0x000000040a0678a5 */ /* 0x000fca000f8e0008 */
[----:B------:R-:W4:Y:S01]  /*0a70*/  LDG.E R28, desc[UR14][R28.64] ;  /* 0x0000000e1c1c7981 */ /* 0x000f22000c1e1900 */
[----:B01-3--:R-:W-:Y:S01]  /*0a80*/  IMAD.U32 R6, RZ, RZ, UR6 ;  /* 0x00000006ff067e24 */ /* 0x00bfe2000f8e00ff */
[----:B------:R-:W-:-:S05]  /*0a90*/  MOV R7, UR7 ;  /* 0x0000000700077c02 */ /* 0x000fca0008000f00 */
[----:B------:R-:W3:Y:S01]  /*0aa0*/  LDG.E R3, desc[UR14][R6.64] ;  /* 0x0000000e06037981 */ /* 0x000ee2000c1e1900 */
[----:B------:R-:W-:Y:S01]  /*0ab0*/  BSSY.RECONVERGENT B1, `(.L_x_16) ;  /* 0x000000c000017945 */ /* 0x000fe20003800200 */
[----:B----4-:R-:W0:Y:S08]  /*0ac0*/  MUFU.RCP R0, R28 ;  /* 0x0000001c00007308 */ /* 0x010e300000001000 */
[----:B---3--:R-:W1:Y:S01]  /*0ad0*/  FCHK P0, R3, R28 ;  /* 0x0000001c03007302 */ /* 0x008e620000000000 */
        /* <DEDUP_REMOVED lines=9> */
.L_x_17:
[----:B------:R-:W-:Y:S05]  /*0b70*/  BSYNC.RECONVERGENT B1 ;  /* 0x0000000000017941 */ /* 0x000fea0003800200 */
.L_x_16:
[----:B------:R-:W-:Y:S01]  /*0b80*/  IADD3 R29, PT, PT, R12, 0x3, RZ ;  /* 0x000000030c1d7810 */ /* 0x000fe20007ffe0ff */
[----:B--2---:R-:W-:-:S04]  /*0b90*/  IMAD.WIDE.U32 R6, R23, 0x4, R14 ;  /* 0x0000000417067825 */ /* 0x004fc800078e000e */
[----:B------:R-:W-:Y:S01]  /*0ba0*/  IMAD.WIDE.U32 R28, R29, 0x4, R14 ;  /* 0x000000041d1c7825 */ /* 0x000fe200078e000e */
[----:B------:R-:W2:Y:S05]  /*0bb0*/  LDG.E R18, desc[UR14][R6.64] ;  /* 0x0000000e06127981 */ /* 0x000eaa000c1e1900 */
[----:B------:R-:W2:Y:S02]  /*0bc0*/  LDG.E R29, desc[UR14][R28.64] ;  /* 0x0000000e1c1d7981 */ /* 0x000ea4000c1e1900 */
[----:B--2---:R-:W-:-:S05]  /*0bd0*/  FFMA R3, R18, -R0, R29 ;  /* 0x8000000012037223 */ /* 0x004fca000000001d */
[----:B------:R4:W-:Y:S02]  /*0be0*/  STG.E desc[UR14][R6.64], R3 ;  /* 0x0000000306007986 */ /* 0x0009e4000c10190e */
.L_x_15:
[----:B------:R-:W-:Y:S05]  /*0bf0*/  BSYNC.RECONVERGENT B0 ;  /* 0x0000000000007941 */ /* 0x000fea0003800200 */
.L_x_14:
[----:B------:R-:W-:Y:S01]  /*0c00*/  BAR.SYNC.DEFER_BLOCKING 0x0 ;  /* 0x0000000000007b1d */ /* 0x000fe20000010000 */
[----:B------:R-:W-:Y:S01]  /*0c10*/  UIADD3 UR8, UP0, UPT, UR8, 0x10, URZ ;  /* 0x0000001008087890 */ /* 0x000fe2000ff1e0ff */
[----:B------:R-:W-:Y:S01]  /*0c20*/  VIADD R12, R12, UR18 ;  /* 0x000000120c0c7c36 */ /* 0x000fe20008000000 */
[----:B------:R-:W-:Y:S01]  /*0c30*/  UIADD3 UR5, UPT, UPT, UR5, 0x4, URZ ;  /* 0x0000000405057890 */ /* 0x000fe2000fffe0ff */
[----:B------:R-:W-:Y:S01]  /*0c40*/  IADD3 R11, PT, PT, R11, UR18, RZ ;  /* 0x000000120b0b7c10 */ /* 0x000fe2000fffe0ff */
[----:B------:R-:W-:Y:S01]  /*0c50*/  UIADD3.X UR9, UPT, UPT, URZ, UR9, URZ, UP0, !UPT ;  /* 0x00000009ff097290 */ /* 0x000fe200087fe4ff */
[----:B------:R-:W-:Y:S01]  /*0c60*/  VIADD R17, R17, UR18 ;  /* 0x0000001211117c36 */ /* 0x000fe20008000000 */
[----:B------:R-:W-:Y:S01]  /*0c70*/  UISETP.NE.AND UP0, UPT, UR5, URZ, UPT ;  /* 0x000000ff0500728c */ /* 0x000fe2000bf05270 */
[----:B------:R-:W-:Y:S01]  /*0c80*/  IADD3 R19, PT, PT, R19, UR18, RZ ;  /* 0x0000001213137c10 */ /* 0x000fe2000fffe0ff */
[----:B------:R-:W-:Y:S01]  /*0c90*/  VIADD R8, R8, UR18 ;  /* 0x0000001208087c36 */ /* 0x000fe20008000000 */
[----:B------:R-:W-:Y:S01]  /*0ca0*/  IADD3 R13, PT, PT, R13, UR19, RZ ;  /* 0x000000130d0d7c10 */ /* 0x000fe2000fffe0ff */
[----:B------:R-:W-:Y:S01]  /*0cb0*/  VIADD R16, R16, UR18 ;  /* 0x0000001210107c36 */ /* 0x000fe20008000000 */
[----:B------:R-:W-:Y:S01]  /*0cc0*/  IADD3 R10, PT, PT, R10, UR18, RZ ;  /* 0x000000120a0a7c10 */ /* 0x000fe2000fffe0ff */
[----:B------:R-:W-:Y:S01]  /*0cd0*/  VIADD R21, R21, UR18 ;  /* 0x0000001215157c36 */ /* 0x000fe20008000000 */
[----:B------:R-:W-:Y:S01]  /*0ce0*/  IADD3 R23, PT, PT, R23, UR18, RZ ;  /* 0x0000001217177c10 */ /* 0x000fe2000fffe0ff */
[----:B------:R-:W-:Y:S01]  /*0cf0*/  VIADD R25, R25, UR18 ;  /* 0x0000001219197c36 */ /* 0x000fe20008000000 */
[----:B------:R-:W-:Y:S01]  /*0d00*/  IADD3 R27, PT, PT, R27, UR18, RZ ;  /* 0x000000121b1b7c10 */ /* 0x000fe2000fffe0ff */
[----:B------:R-:W-:-:S02]  /*0d10*/  UIADD3 UR21, UPT, UPT, UR21, 0x4, URZ ;  /* 0x0000000415157890 */ /* 0x000fc4000fffe0ff */
[----:B------:R-:W-:Y:S02]  /*0d20*/  UIADD3 UR11, UPT, UPT, UR11, 0x4, URZ ;  /* 0x000000040b0b7890 */ /* 0x000fe4000fffe0ff */
[----:B------:R-:W-:Y:S02]  /*0d30*/  UIADD3 UR10, UPT, UPT, UR18, UR10, URZ ;  /* 0x0000000a120a7290 */ /* 0x000fe4000fffe0ff */
[----:B------:R-:W-:Y:S02]  /*0d40*/  UIADD3 UR20, UPT, UPT, UR18, UR20, URZ ;  /* 0x0000001412147290 */ /* 0x000fe4000fffe0ff */
[----:B------:R-:W-:Y:S02]  /*0d50*/  UIADD3 UR4, UPT, UPT, UR18, UR4, URZ ;  /* 0x0000000412047290 */ /* 0x000fe4000fffe0ff */
[----:B------:R-:W-:Y:S01]  /*0d60*/  UIADD3 UR22, UPT, UPT, UR19, UR22, URZ ;  /* 0x0000001613167290 */ /* 0x000fe2000fffe0ff */
[----:B------:R-:W-:Y:S11]  /*0d70*/  BRA.U UP0, `(.L_x_18) ;  /* 0xfffffff500787547 */ /* 0x000ff6000b83ffff */
[----:B------:R-:W-:-:S12]  /*0d80*/  UIADD3 UR5, UPT, UPT, UR11, -0x1, URZ ;  /* 0xffffffff0b057890 */ /* 0x000fd8000fffe0ff */
.L_x_1:
[----:B------:R-:W-:-:S09]  /*0d90*/  UISETP.NE.AND UP0, UPT, UR17, URZ, UPT ;  /* 0x000000ff1100728c */ /* 0x000fd2000bf05270 */
[----:B------:R-:W-:Y:S05]  /*0da0*/  BRA.U !UP0, `(.L_x_0) ;  /* 0x0000000108e87547 */ /* 0x000fea000b800000 */
[----:B------:R-:W0:Y:S01]  /*0db0*/  LDC.64 R8, c[0x0][0x380] ;  /* 0x0000e000ff087b82 */ /* 0x000e220000000a00 */
[----:B------:R-:W5:Y:S01]  /*0dc0*/  LDCU.64 UR6, c[0x0][0x380] ;  /* 0x00007000ff0677ac */ /* 0x000f620008000a00 */
[----:B---3--:R-:W-:Y:S01]  /*0dd0*/  VIADD R10, R2, UR5 ;  /* 0x00000005020a7c36 */ /* 0x008fe20008000000 */
[----:B------:R-:W-:-:S03]  /*0de0*/  UIADD3 UR4, UPT, UPT, UR5, -0x1, URZ ;  /* 0xffffffff05047890 */ /* 0x000fc6000fffe0ff */
[----:B--2---:R-:W-:Y:S01]  /*0df0*/  IMAD R15, R10, UR16, RZ ;  /* 0x000000100a0f7c24 */ /* 0x004fe2000f8e02ff */
[----:B------:R-:W2:Y:S03]  /*0e00*/  LDCU UR12, c[0x0][0x390] ;  /* 0x00007200ff0c77ac */ /* 0x000ea60008000800 */
[----:B-1----:R-:W-:Y:S01]  /*0e10*/  IMAD.IADD R11, R15, 0x1, R4 ;  /* 0x000000010f0b7824 */ /* 0x002fe200078e0204 */
[----:B------:R-:W-:Y:S02]  /*0e20*/  UIMAD UR4, UR16, UR4, URZ ;  /* 0x00000004100472a4 */ /* 0x000fe4000f8e02ff */
[----:B------:R-:W-:-:S04]  /*0e30*/  UIADD3 UR10, UPT, UPT, -UR17, URZ, URZ ;  /* 0x000000ff110a7290 */ /* 0x000fc8000fffe1ff */
[----:B------:R-:W-:Y:S01]  /*0e40*/  IADD3 R13, PT, PT, R4, UR4, RZ ;  /* 0x00000004040d7c10 */ /* 0x000fe2000fffe0ff */
[----:B-----5:R-:W-:-:S04]  /*0e50*/  UIADD3 UR8, UP0, UPT, UR6, -0x4, URZ ;  /* 0xfffffffc06087890 */ /* 0x020fc8000ff1e0ff */
[----:B------:R-:W-:-:S12]  /*0e60*/  UIADD3.X UR9, UPT, UPT, UR7, -0x1, URZ, UP0, !UPT ;  /* 0xffffffff07097890 */ /* 0x000fd800087fe4ff */
.L_x_23:
[----:B--2---:R-:W-:Y:S01]  /*0e70*/  ISETP.GE.AND P0, PT, R10, UR12, PT ;  /* 0x0000000c0a007c0c */ /* 0x004fe2000bf06270 */
[----:B------:R-:W-:-:S12]  /*0e80*/  BSSY.RECONVERGENT B0, `(.L_x_19) ;  /* 0x0000022000007945 */ /* 0x000fd80003800200 */
[----:B-1----:R-:W-:Y:S05]  /*0e90*/  @P0 BRA `(.L_x_20) ;  /* 0x0000000000800947 */ /* 0x002fea0003800000 */
[----:B------:R-:W-:Y:S02]  /*0ea0*/  USHF.R.S32.HI UR6, URZ, 0x1f, UR5 ;  /* 0x0000001fff067899 */ /* 0x000fe40008011405 */
[----:B------:R-:W-:-:S04]  /*0eb0*/  IADD3 R0, P0, PT, R15, UR5, RZ ;  /* 0x000000050f007c10 */ /* 0x000fc8000ff1e0ff */
[----:B0---4-:R-:W-:Y:S02]  /*0ec0*/  LEA.HI.X.SX32 R3, R15, UR6, 0x1, P0 ;  /* 0x000000060f037c11 */ /* 0x011fe400080f0eff */
[----:B------:R-:W-:Y:S01]  /*0ed0*/  LEA R16, P0, R0, UR8, 0x2 ;  /* 0x0000000800107c11 */ /* 0x000fe2000f8010ff */
[----:B------:R-:W-:-:S03]  /*0ee0*/  UIADD3 UR7, UP0, UPT, UR4, UR5, URZ ;  /* 0x0000000504077290 */ /* 0x000fc6000ff1e0ff */
[----:B------:R-:W-:Y:S01]  /*0ef0*/  LEA.HI.X R17, R0, UR9, R3, 0x2, P0 ;  /* 0x0000000900117c11 */ /* 0x000fe200080f1403 */
[----:B------:R-:W-:Y:S02]  /*0f00*/  ULEA.HI.X.SX32 UR6, UR4, UR6, 0x1, UP0 ;  /* 0x0000000604067291 */ /* 0x000fe400080f0eff */
[----:B------:R-:W-:Y:S02]  /*0f10*/  ULEA UR11, UP0, UR7, UR8, 0x2 ;  /* 0x00000008070b7291 */ /* 0x000fe4000f8010ff */
[----:B------:R-:W2:Y:S02]  /*0f20*/  LDG.E R16, desc[UR14][R16.64] ;  /* 0x0000000e10107981 */ /* 0x000ea4000c1e1900 */
[----:B------:R-:W-:Y:S02]  /*0f30*/  ULEA.HI.X UR6, UR7, UR9, UR6, 0x2, UP0 ;  /* 0x0000000907067291 */ /* 0x000fe400080f1406 */
[----:B------:R-:W-:-:S04]  /*0f40*/  MOV R6, UR11 ;  /* 0x0000000b00067c02 */ /* 0x000fc80008000f00 */
[----:B------:R-:W-:-:S05]  /*0f50*/  IMAD.U32 R7, RZ, RZ, UR6 ;  /* 0x00000006ff077e24 */ /* 0x000fca000f8e00ff */
[----:B------:R-:W3:Y:S01]  /*0f60*/  LDG.E R3, desc[UR14][R6.64] ;  /* 0x0000000e06037981 */ /* 0x000ee2000c1e1900 */
[----:B------:R-:W-:Y:S01]  /*0f70*/  BSSY.RECONVERGENT B1, `(.L_x_21) ;  /* 0x000000c000017945 */ /* 0x000fe20003800200 */
[----:B--2---:R-:W0:Y:S08]  /*0f80*/  MUFU.RCP R0, R16 ;  /* 0x0000001000007308 */ /* 0x004e300000001000 */
[----:B---3--:R-:W1:Y:S01]  /*0f90*/  FCHK P0, R3, R16 ;  /* 0x0000001003007302 */ /* 0x008e620000000000 */
[----:B0-----:R-:W-:-:S04]  /*0fa0*/  FFMA R5, -R16, R0, 1 ;  /* 0x3f80000010057423 */ /* 0x001fc80000000100 */
[----:B------:R-:W-:-:S04]  /*0fb0*/  FFMA R0, R0, R5, R0 ;  /* 0x0000000500007223 */ /* 0x000fc80000000000 */
[----:B------:R-:W-:-:S04]  /*0fc0*/  FFMA R5, R3, R0, RZ ;  /* 0x0000000003057223 */ /* 0x000fc800000000ff */
[----:B------:R-:W-:-:S04]  /*0fd0*/  FFMA R12, -R16, R5, R3 ;  /* 0x00000005100c7223 */ /* 0x000fc80000000103 */
[----:B------:R-:W-:Y:S01]  /*0fe0*/  FFMA R0, R0, R12, R5 ;  /* 0x0000000c00007223 */ /* 0x000fe20000000005 */
[----:B-1----:R-:W-:Y:S06]  /*0ff0*/  @!P0 BRA `(.L_x_22) ;  /* 0x00000000000c8947 */ /* 0x002fec0003800000 */
[----:B------:R-:W-:Y:S02]  /*1000*/  MOV R0, R16 ;  /* 0x0000001000007202 */ /* 0x000fe40000000f00 */
[----:B------:R-:W-:-:S07]  /*1010*/  MOV R6, 0x1030 ;  /* 0x0000103000067802 */ /* 0x000fce0000000f00 */
[----:B------:R-:W-:Y:S05]  /*1020*/  CALL.REL.NOINC `($__internal_0_$__cuda_sm3x_div_rn_noftz_f32_slowpath) ;  /* 0x0000000000707944 */ /* 0x000fea0003c00000 */
.L_x_22:
[----:B------:R-:W-:Y:S05]  /*1030*/  BSYNC.RECONVERGENT B1 ;  /* 0x0000000000017941 */ /* 0x000fea0003800200 */
.L_x_21:
[----:B------:R-:W-:-:S04]  /*1040*/  IMAD.WIDE R6, R13, 0x4, R8 ;  /* 0x000000040d067825 */ /* 0x000fc800078e0208 */
[----:B------:R-:W-:Y:S02]  /*1050*/  IMAD.WIDE.U32 R16, R11, 0x4, R8 ;  /* 0x000000040b107825 */ /* 0x000fe400078e0008 */
[----:B------:R-:W2:Y:S04]  /*1060*/  LDG.E R7, desc[UR14][R6.64] ;  /* 0x0000000e06077981 */ /* 0x000ea8000c1e1900 */
[----:B------:R-:W2:Y:S02]  /*1070*/  LDG.E R12, desc[UR14][R16.64] ;  /* 0x0000000e100c7981 */ /* 0x000ea4000c1e1900 */
[----:B--2---:R-:W-:-:S05]  /*1080*/  FFMA R3, R12, -R0, R7 ;  /* 0x800000000c037223 */ /* 0x004fca0000000007 */
[----:B------:R1:W-:Y:S02]  /*1090*/  STG.E desc[UR14][R16.64], R3 ;  /* 0x0000000310007986 */ /* 0x0003e4000c10190e */
.L_x_20:
[----:B------:R-:W-:Y:S05]  /*10a0*/  BSYNC.RECONVERGENT B0 ;  /* 0x0000000000007941 */ /* 0x000fea0003800200 */
.L_x_19:
[----:B------:R-:W-:Y:S01]  /*10b0*/  BAR.SYNC.DEFER_BLOCKING 0x0 ;  /* 0x0000000000007b1d */ /* 0x000fe20000010000 */
[----:B------:R-:W-:Y:S01]  /*10c0*/  UIADD3 UR10, UPT, UPT, UR10, 0x1, URZ ;  /* 0x000000010a0a7890 */ /* 0x000fe2000fffe0ff */
[----:B------:R-:W-:Y:S01]  /*10d0*/  VIADD R15, R15, UR16 ;  /* 0x000000100f0f7c36 */ /* 0x000fe20008000000 */
[----:B------:R-:W-:Y:S01]  /*10e0*/  IADD3 R13, PT, PT, R13, UR16, RZ ;  /* 0x000000100d0d7c10 */ /* 0x000fe2000fffe0ff */
[----:B------:R-:W-:Y:S01]  /*10f0*/  VIADD R11, R11, UR16 ;  /* 0x000000100b0b7c36 */ /* 0x000fe20008000000 */
[----:B------:R-:W-:Y:S01]  /*1100*/  UISETP.NE.AND UP0, UPT, UR10, URZ, UPT ;  /* 0x000000ff0a00728c */ /* 0x000fe2000bf05270 */
[----:B------:R-:W-:Y:S01]  /*1110*/  IADD3 R10, PT, PT, R10, 0x1, RZ ;  /* 0x000000010a0a7810 */ /* 0x000fe20007ffe0ff */
[----:B------:R-:W-:Y:S02]  /*1120*/  UIADD3 UR5, UPT, UPT, UR5, 0x1, URZ ;  /* 0x0000000105057890 */ /* 0x000fe4000fffe0ff */
[----:B------:R-:W-:-:S05]  /*1130*/  UIADD3 UR4, UPT, UPT, UR16, UR4, URZ ;  /* 0x0000000410047290 */ /* 0x000fca000fffe0ff */
[----:B------:R-:W-:Y:S07]  /*1140*/  BRA.U UP0, `(.L_x_23) ;  /* 0xfffffffd00487547 */ /* 0x000fee000b83ffff */
.L_x_0:
[----:B------:R-:W5:Y:S01]  /*1150*/  LDCU UR6, c[0x0][0x390] ;  /* 0x00007200ff0677ac */ /* 0x000f620008000800 */
[----:B01-34-:R-:W0:Y:S01]  /*1160*/  LDC.64 R6, c[0x0][0x380] ;  /* 0x0000e000ff067b82 */ /* 0x01be220000000a00 */
[----:B-----5:R-:W-:-:S04]  /*1170*/  IMAD R3, R2, UR6, R2 ;  /* 0x0000000602037c24 */ /* 0x020fc8000f8e0202 */
[----:B------:R-:W-:-:S03]  /*1180*/  IMAD.IADD R9, R3, 0x1, R4 ;  /* 0x0000000103097824 */ /* 0x000fc600078e0204 */
[----:B------:R-:W1:Y:S01]  /*1190*/  LDC.64 R4, c[0x0][0x388] ;  /* 0x0000e200ff047b82 */ /* 0x000e620000000a00 */
[----:B0-----:R-:W-:-:S06]  /*11a0*/  IMAD.WIDE R2, R9, 0x4, R6 ;  /* 0x0000000409027825 */ /* 0x001fcc00078e0206 */
[----:B------:R-:W3:Y:S01]  /*11b0*/  LDG.E R3, desc[UR14][R2.64] ;  /* 0x0000000e02037981 */ /* 0x000ee2000c1e1900 */
[----:B-1----:R-:W-:-:S05]  /*11c0*/  IMAD.WIDE R4, R9, 0x4, R4 ;  /* 0x0000000409047825 */ /* 0x002fca00078e0204 */
[----:B---3--:R-:W-:Y:S01]  /*11d0*/  STG.E desc[UR14][R4.64], R3 ;  /* 0x0000000304007986 */ /* 0x008fe2000c10190e */
[----:B------:R-:W-:Y:S05]  /*11e0*/  EXIT ;  /* 0x000000000000794d */ /* 0x000fea0003800000 */
        .weak           $__internal_0_$__cuda_sm3x_div_rn_noftz_f32_slowpath
        .type           $__internal_0_$__cuda_sm3x_div_rn_noftz_f32_slowpath,@function
        .size           $__internal_0_$__cuda_sm3x_div_rn_noftz_f32_slowpath,(.L_x_36 - $__internal_0_$__cuda_sm3x_div_rn_noftz_f32_slowpath)
$__internal_0_$__cuda_sm3x_div_rn_noftz_f32_slowpath:
[----:B------:R-:W-:Y:S01]  /*11f0*/  SHF.R.U32.HI R5, RZ, 0x17, R0 ;  /* 0x00000017ff057819 */ /* 0x000fe20000011600 */
[----:B------:R-:W-:Y:S01]  /*1200*/  BSSY.RECONVERGENT B2, `(.L_x_24) ;  /* 0x0000062000027945 */ /* 0x000fe20003800200 */
[----:B------:R-:W-:Y:S02]  /*1210*/  SHF.R.U32.HI R18, RZ, 0x17, R3 ;  /* 0x00000017ff127819 */ /* 0x000fe40000011603 */
[----:B------:R-:W-:Y:S02]  /*1220*/  LOP3.LUT R5, R5, 0xff, RZ, 0xc0, !PT ;  /* 0x000000ff05057812 */ /* 0x000fe400078ec0ff */
[----:B------:R-:W-:Y:S02]  /*1230*/  LOP3.LUT R18, R18, 0xff, RZ, 0xc0, !PT ;  /* 0x000000ff12127812 */ /* 0x000fe400078ec0ff */
[----:B------:R-:W-:-:S03]  /*1240*/  IADD3 R20, PT, PT, R5, -0x1, RZ ;  /* 0xffffffff05147810 */ /* 0x000fc60007ffe0ff */
[----:B------:R-:W-:Y:S01]  /*1250*/  VIADD R22, R18, 0xffffffff ;  /* 0xffffffff12167836 */ /* 0x000fe20000000000 */
[----:B------:R-:W-:-:S04]  /*1260*/  ISETP.GT.U32.AND P0, PT, R20, 0xfd, PT ;  /* 0x000000fd1400780c */ /* 0x000fc80003f04070 */
[----:B------:R-:W-:-:S13]  /*1270*/  ISETP.GT.U32.OR P0, PT, R22, 0xfd, P0 ;  /* 0x000000fd1600780c */ /* 0x000fda0000704470 */
[----:B------:R-:W-:Y:S01]  /*1280*/  @!P0 MOV R7, RZ ;  /* 0x000000ff00078202 */ /* 0x000fe20000000f00 */
[----:B------:R-:W-:Y:S06]  /*1290*/  @!P0 BRA `(.L_x_25) ;  /* 0x00000000005c8947 */ /* 0x000fec0003800000 */
[----:B------:R-:W-:Y:S02]  /*12a0*/  FSETP.GTU.FTZ.AND P0, PT, |R3|, +INF , PT ;  /* 0x7f8000000300780b */ /* 0x000fe40003f1c200 */
[----:B------:R-:W-:-:S04]  /*12b0*/  FSETP.GTU.FTZ.AND P1, PT, |R0|, +INF , PT ;  /* 0x7f8000000000780b */ /* 0x000fc80003f3c200 */
[----:B------:R-:W-:-:S13]  /*12c0*/  PLOP3.LUT P0, PT, P0, P1, PT, 0xf8, 0x8f ;  /* 0x00000000008f781c */ /* 0x000fda0000703f70 */
[----:B------:R-:W-:Y:S05]  /*12d0*/  @P0 BRA `(.L_x_26) ;  /* 0x00000004004c0947 */ /* 0x000fea0003800000 */
[----:B------:R-:W-:-:S13]  /*12e0*/  LOP3.LUT P0, RZ, R0, 0x7fffffff, R3, 0xc8, !PT ;  /* 0x7fffffff00ff7812 */ /* 0x000fda000780c803 */
[----:B------:R-:W-:Y:S05]  /*12f0*/  @!P0 BRA `(.L_x_27) ;  /* 0x00000004003c8947 */ /* 0x000fea0003800000 */
[C---:B------:R-:W-:Y:S02]  /*1300*/  FSETP.NEU.FTZ.AND P2, PT, |R3|.reuse, +INF , PT ;  /* 0x7f8000000300780b */ /* 0x040fe40003f5d200 */
[----:B------:R-:W-:Y:S02]  /*1310*/  FSETP.NEU.FTZ.AND P1, PT, |R0|, +INF , PT ;  /* 0x7f8000000000780b */ /* 0x000fe40003f3d200 */
[----:B------:R-:W-:-:S11]  /*1320*/  FSETP.NEU.FTZ.AND P0, PT, |R3|, +INF , PT ;  /* 0x7f8000000300780b */ /* 0x000fd60003f1d200 */
[----:B------:R-:W-:Y:S05]  /*1330*/  @!P1 BRA !P2, `(.L_x_27) ;  /* 0x00000004002c9947 */ /* 0x000fea0005000000 */
[----:B------:R-:W-:-:S04]  /*1340*/  LOP3.LUT P2, RZ, R3, 0x7fffffff, RZ, 0xc0, !PT ;  /* 0x7fffffff03ff7812 */ /* 0x000fc8000784c0ff */
[----:B------:R-:W-:-:S13]  /*1350*/  PLOP3.LUT P1, PT, P1, P2, PT, 0x2f, 0xf2 ;  /* 0x0000000000f2781c */ /* 0x000fda0000f24577 */
[----:B------:R-:W-:Y:S05]  /*1360*/  @P1 BRA `(.L_x_28) ;  /* 0x0000000400181947 */ /* 0x000fea0003800000 */
[----:B------:R-:W-:-:S04]  /*1370*/  LOP3.LUT P1, RZ, R0, 0x7fffffff, RZ, 0xc0, !PT ;  /* 0x7fffffff00ff7812 */ /* 0x000fc8000782c0ff */
[----:B------:R-:W-:-:S13]  /*1380*/  PLOP3.LUT P0, PT, P0, P1, PT, 0x2f, 0xf2 ;  /* 0x0000000000f2781c */ /* 0x000fda0000702577 */
[----:B------:R-:W-:Y:S05]  /*1390*/  @P0 BRA `(.L_x_29) ;  /* 0x0000000400000947 */ /* 0x000fea0003800000 */
[----:B------:R-:W-:Y:S02]  /*13a0*/  ISETP.GE.AND P0, PT, R22, RZ, PT ;  /* 0x000000ff1600720c */ /* 0x000fe40003f06270 */
[----:B------:R-:W-:-:S11]  /*13b0*/  ISETP.GE.AND P1, PT, R20, RZ, PT ;  /* 0x000000ff1400720c */ /* 0x000fd60003f26270 */
[----:B------:R-:W-:Y:S01]  /*13c0*/  @P0 IMAD.MOV.U32 R7, RZ, RZ, RZ ;  /* 0x000000ffff070224 */ /* 0x000fe200078e00ff */
[----:B------:R-:W-:Y:S01]  /*13d0*/  @!P0 MOV R7, 0xffffffc0 ;  /* 0xffffffc000078802 */ /* 0x000fe20000000f00 */
[----:B------:R-:W-:Y:S01]  /*13e0*/  @!P0 FFMA R3, R3, 1.84467440737095516160e+19, RZ ;  /* 0x5f80000003038823 */ /* 0x000fe200000000ff */
[----:B------:R-:W-:-:S03]  /*13f0*/  @!P1 FFMA R0, R0, 1.84467440737095516160e+19, RZ ;  /* 0x5f80000000009823 */ /* 0x000fc600000000ff */
[----:B------:R-:W-:-:S07]  /*1400*/  @!P1 VIADD R7, R7, 0x40 ;  /* 0x0000004007079836 */ /* 0x000fce0000000000 */
.L_x_25:
[----:B------:R-:W-:Y:S01]  /*1410*/  LEA R29, R5, 0xc0800000, 0x17 ;  /* 0xc0800000051d7811 */ /* 0x000fe200078eb8ff */
[----:B------:R-:W-:Y:S01]  /*1420*/  VIADD R18, R18, 0xffffff81 ;  /* 0xffffff8112127836 */ /* 0x000fe20000000000 */
[----:B------:R-:W-:Y:S02]  /*1430*/  BSSY.RECONVERGENT B3, `(.L_x_30) ;  /* 0x0000035000037945 */ /* 0x000fe40003800200 */
[----:B------:R-:W-:Y:S01]  /*1440*/  IADD3 R24, PT, PT, -R29, R0, RZ ;  /* 0x000000001d187210 */ /* 0x000fe20007ffe1ff */
[C---:B------:R-:W-:Y:S01]  /*1450*/  IMAD R0, R18.reuse, -0x800000, R3 ;  /* 0xff80000012007824 */ /* 0x040fe200078e0203 */
[----:B------:R-:W-:Y:S02]  /*1460*/  IADD3 R18, PT, PT, R18, 0x7f, -R5 ;  /* 0x0000007f12127810 */ /* 0x000fe40007ffe805 */
[----:B------:R-:W0:Y:S01]  /*1470*/  MUFU.RCP R20, R24 ;  /* 0x0000001800147308 */ /* 0x000e220000001000 */
[----:B------:R-:W-:Y:S01]  /*1480*/  FADD.FTZ R29, -R24, -RZ ;  /* 0x800000ff181d7221 */ /* 0x000fe20000010100 */
[----:B------:R-:W-:-:S03]  /*1490*/  IADD3 R7, PT, PT, R18, R7, RZ ;  /* 0x0000000712077210 */ /* 0x000fc60007ffe0ff */
[----:B0-----:R-:W-:-:S04]  /*14a0*/  FFMA R22, R20, R29, 1 ;  /* 0x3f80000014167423 */ /* 0x001fc8000000001d */
[----:B------:R-:W-:-:S04]  /*14b0*/  FFMA R3, R20, R22, R20 ;  /* 0x0000001614037223 */ /* 0x000fc80000000014 */
[----:B------:R-:W-:-:S04]  /*14c0*/  FFMA R20, R0, R3, RZ ;  /* 0x0000000300147223 */ /* 0x000fc800000000ff */
[----:B------:R-:W-:-:S04]  /*14d0*/  FFMA R22, R29, R20, R0 ;  /* 0x000000141d167223 */ /* 0x000fc80000000000 */
[----:B------:R-:W-:-:S04]  /*14e0*/  FFMA R22, R3, R22, R20 ;  /* 0x0000001603167223 */ /* 0x000fc80000000014 */
[----:B------:R-:W-:-:S04]  /*14f0*/  FFMA R29, R29, R22, R0 ;  /* 0x000000161d1d7223 */ /* 0x000fc80000000000 */
[----:B------:R-:W-:-:S05]  /*1500*/  FFMA R0, R3, R29, R22 ;  /* 0x0000001d03007223 */ /* 0x000fca0000000016 */
[----:B------:R-:W-:-:S04]  /*1510*/  SHF.R.U32.HI R5, RZ, 0x17, R0 ;  /* 0x00000017ff057819 */ /* 0x000fc80000011600 */
[----:B------:R-:W-:-:S05]  /*1520*/  LOP3.LUT R18, R5, 0xff, RZ, 0xc0, !PT ;  /* 0x000000ff05127812 */ /* 0x000fca00078ec0ff */
[----:B------:R-:W-:-:S05]  /*1530*/  IMAD.IADD R5, R18, 0x1, R7 ;  /* 0x0000000112057824 */ /* 0x000fca00078e0207 */
[----:B------:R-:W-:-:S04]  /*1540*/  IADD3 R18, PT, PT, R5, -0x1, RZ ;  /* 0xffffffff05127810 */ /* 0x000fc80007ffe0ff */
[----:B------:R-:W-:-:S13]  /*1550*/  ISETP.GE.U32.AND P0, PT, R18, 0xfe, PT ;  /* 0x000000fe1200780c */ /* 0x000fda0003f06070 */
[----:B------:R-:W-:Y:S05]  /*1560*/  @!P0 BRA `(.L_x_31) ;  /* 0x0000000000808947 */ /* 0x000fea0003800000 */
[----:B------:R-:W-:-:S13]  /*1570*/  ISETP.GT.AND P0, PT, R5, 0xfe, PT ;  /* 0x000000fe0500780c */ /* 0x000fda0003f04270 */
[----:B------:R-:W-:Y:S05]  /*1580*/  @P0 BRA `(.L_x_32) ;  /* 0x00000000006c0947 */ /* 0x000fea0003800000 */
[----:B------:R-:W-:-:S13]  /*1590*/  ISETP.GE.AND P0, PT, R5, 0x1, PT ;  /* 0x000000010500780c */ /* 0x000fda0003f06270 */
[----:B------:R-:W-:Y:S05]  /*15a0*/  @P0 BRA `(.L_x_33) ;  /* 0x0000000000740947 */ /* 0x000fea0003800000 */
[----:B------:R-:W-:Y:S02]  /*15b0*/  ISETP.GE.AND P0, PT, R5, -0x18, PT ;  /* 0xffffffe80500780c */ /* 0x000fe40003f06270 */
[----:B------:R-:W-:-:S11]  /*15c0*/  LOP3.LUT R0, R0, 0x80000000, RZ, 0xc0, !PT ;  /* 0x8000000000007812 */ /* 0x000fd600078ec0ff */
[----:B------:R-:W-:Y:S05]  /*15d0*/  @!P0 BRA `(.L_x_33) ;  /* 0x0000000000688947 */ /* 0x000fea0003800000 */
[CCC-:B------:R-:W-:Y:S01]  /*15e0*/  FFMA.RZ R7, R3.reuse, R29.reuse, R22.reuse ;  /* 0x0000001d03077223 */ /* 0x1c0fe2000000c016 */
[CCC-:B------:R-:W-:Y:S01]  /*15f0*/  FFMA.RP R18, R3.reuse, R29.reuse, R22.reuse ;  /* 0x0000001d03127223 */ /* 0x1c0fe20000008016 */
[----:B------:R-:W-:Y:S01]  /*1600*/  FFMA.RM R29, R3, R29, R22 ;  /* 0x0000001d031d7223 */ /* 0x000fe20000004016 */
[C---:B------:R-:W-:Y:S01]  /*1610*/  VIADD R3, R5.reuse, 0x20 ;  /* 0x0000002005037836 */ /* 0x040fe20000000000 */
[----:B------:R-:W-:Y:S02]  /*1620*/  ISETP.NE.AND P2, PT, R5, RZ, PT ;  /* 0x000000ff0500720c */ /* 0x000fe40003f45270 */
[----:B------:R-:W-:Y:S02]  /*1630*/  LOP3.LUT R7, R7, 0x7fffff, RZ, 0xc0, !PT ;  /* 0x007fffff07077812 */ /* 0x000fe400078ec0ff */
[----:B------:R-:W-:Y:S02]  /*1640*/  ISETP.NE.AND P1, PT, R5, RZ, PT ;  /* 0x000000ff0500720c */ /* 0x000fe40003f25270 */
[----:B------:R-:W-:-:S02]  /*1650*/  LOP3.LUT R20, R7, 0x800000, RZ, 0xfc, !PT ;  /* 0x0080000007147812 */ /* 0x000fc400078efcff */
[----:B------:R-:W-:Y:S02]  /*1660*/  IADD3 R5, PT, PT, -R5, RZ, RZ ;  /* 0x000000ff05057210 */ /* 0x000fe40007ffe1ff */
[----:B------:R-:W-:Y:S02]  /*1670*/  SHF.L.U32 R3, R20, R3, RZ ;  /* 0x0000000314037219 */ /* 0x000fe400000006ff */
[----:B------:R-:W-:Y:S02]  /*1680*/  FSETP.NEU.FTZ.AND P0, PT, R18, R29, PT ;  /* 0x0000001d1200720b */ /* 0x000fe40003f1d000 */
[----:B------:R-:W-:Y:S02]  /*1690*/  SEL R5, R5, RZ, P2 ;  /* 0x000000ff05057207 */ /* 0x000fe40001000000 */
[----:B------:R-:W-:Y:S02]  /*16a0*/  ISETP.NE.AND P1, PT, R3, RZ, P1 ;  /* 0x000000ff0300720c */ /* 0x000fe40000f25270 */
[----:B------:R-:W-:-:S02]  /*16b0*/  SHF.R.U32.HI R5, RZ, R5, R20 ;  /* 0x00000005ff057219 */ /* 0x000fc40000011614 */
[----:B------:R-:W-:Y:S02]  /*16c0*/  PLOP3.LUT P0, PT, P0, P1, PT, 0xf8, 0x8f ;  /* 0x00000000008f781c */ /* 0x000fe40000703f70 */
[----:B------:R-:W-:Y:S02]  /*16d0*/  SHF.R.U32.HI R3, RZ, 0x1, R5 ;  /* 0x00000001ff037819 */ /* 0x000fe40000011605 */
[----:B------:R-:W-:-:S04]  /*16e0*/  SEL R18, RZ, 0x1, !P0 ;  /* 0x00000001ff127807 */ /* 0x000fc80004000000 */
[----:B------:R-:W-:-:S04]  /*16f0*/  LOP3.LUT R18, R18, 0x1, R3, 0xf8, !PT ;  /* 0x0000000112127812 */ /* 0x000fc800078ef803 */
[----:B------:R-:W-:-:S05]  /*1700*/  LOP3.LUT R18, R18, R5, RZ, 0xc0, !PT ;  /* 0x0000000512127212 */ /* 0x000fca00078ec0ff */
[----:B------:R-:W-:-:S05]  /*1710*/  IMAD.IADD R3, R3, 0x1, R18 ;  /* 0x0000000103037824 */ /* 0x000fca00078e0212 */
[----:B------:R-:W-:Y:S01]  /*1720*/  LOP3.LUT R0, R3, R0, RZ, 0xfc, !PT ;  /* 0x0000000003007212 */ /* 0x000fe200078efcff */
[----:B------:R-:W-:Y:S06]  /*1730*/  BRA `(.L_x_33) ;  /* 0x0000000000107947 */ /* 0x000fec0003800000 */
.L_x_32:
[----:B------:R-:W-:-:S04]  /*1740*/  LOP3.LUT R0, R0, 0x80000000, RZ, 0xc0, !PT ;  /* 0x8000000000007812 */ /* 0x000fc800078ec0ff */
[----:B------:R-:W-:Y:S01]  /*1750*/  LOP3.LUT R0, R0, 0x7f800000, RZ, 0xfc, !PT ;  /* 0x7f80000000007812 */ /* 0x000fe200078efcff */
[----:B------:R-:W-:Y:S06]  /*1760*/  BRA `(.L_x_33) ;  /* 0x0000000000047947 */ /* 0x000fec0003800000 */
.L_x_31:
[----:B------:R-:W-:-:S07]  /*1770*/  LEA R0, R7, R0, 0x17 ;  /* 0x0000000007007211 */ /* 0x000fce00078eb8ff */
.L_x_33:
[----:B------:R-:W-:Y:S05]  /*1780*/  BSYNC.RECONVERGENT B3 ;  /* 0x0000000000037941 */ /* 0x000fea0003800200 */
.L_x_30:
[----:B------:R-:W-:Y:S05]  /*1790*/  BRA `(.L_x_34) ;  /* 0x0000000000207947 */ /* 0x000fea0003800000 */
.L_x_29:
[----:B------:R-:W-:-:S04]  /*17a0*/  LOP3.LUT R0, R0, 0x80000000, R3, 0x48, !PT ;  /* 0x8000000000007812 */ /* 0x000fc800078e4803 */
[----:B------:R-:W-:Y:S01]  /*17b0*/  LOP3.LUT R0, R0, 0x7f800000, RZ, 0xfc, !PT ;  /* 0x7f80000000007812 */ /* 0x000fe200078efcff */
[----:B------:R-:W-:Y:S06]  /*17c0*/  BRA `(.L_x_34) ;  /* 0x0000000000147947 */ /* 0x000fec0003800000 */
.L_x_28:
[----:B------:R-:W-:Y:S01]  /*17d0*/  LOP3.LUT R0, R0, 0x80000000, R3, 0x48, !PT ;  /* 0x8000000000007812 */ /* 0x000fe200078e4803 */
[----:B------:R-:W-:Y:S06]  /*17e0*/  BRA `(.L_x_34) ;  /* 0x00000000000c7947 */ /* 0x000fec0003800000 */
.L_x_27:
[----:B------:R-:W0:Y:S01]  /*17f0*/  MUFU.RSQ R0, -QNAN ;  /* 0xffc0000000007908 */ /* 0x000e220000001400 */
[----:B------:R-:W-:Y:S05]  /*1800*/  BRA `(.L_x_34) ;  /* 0x0000000000047947 */ /* 0x000fea0003800000 */
.L_x_26:
[----:B------:R-:W-:-:S07]  /*1810*/  FADD.FTZ R0, R3, R0 ;  /* 0x0000000003007221 */ /* 0x000fce0000010000 */
.L_x_34:
[----:B------:R-:W-:Y:S05]  /*1820*/  BSYNC.RECONVERGENT B2 ;  /* 0x0000000000027941 */ /* 0x000fea0003800200 */
.L_x_24:
[----:B------:R-:W-:-:S04]  /*1830*/  IMAD.MOV.U32 R7, RZ, RZ, 0x0 ;  /* 0x00000000ff077424 */ /* 0x000fc800078e00ff */
[----:B0-----:R-:W-:Y:S05]  /*1840*/  RET.REL.NODEC R6 `(_Z12Gauss_kernelPfS_i) ;  /* 0xffffffe406ec7950 */ /* 0x001fea0003c3ffff */
.L_x_35:
[----:B------:R-:W-:-:S00]  /*1850*/  BRA `(.L_x_35) ;  /* 0xfffffffc00fc7947 */ /* 0x000fc0000383ffff */
[----:B------:R-:W-:-:S00]  /*1860*/  NOP ;  /* 0x0000000000007918 */ /* 0x000fc00000000000 */
        /* <DEDUP_REMOVED lines=9> */
.L_x_36:


//--------------------- .nv.shared.reserved.0     --------------------------
	.section	.nv.shared.reserved.0,"aw",@nobits
	.weak		__nv_reservedSMEM_offset_0_alias
	.size		__nv_reservedSMEM_offset_0_alias, 0, 64
	.other		__nv_reservedSMEM_offset_0_alias,@"STO_CUDA_RESERVED_SHARED STV_DEFAULT"
__nv_reservedSMEM_offset_0_alias:
	.zero		0
	.zero		64


//--------------------- .nv.constant0._Z12Gauss_kernelPfS_i --------------------------
	.section	.nv.constant0._Z12Gauss_kernelPfS_i,"a",@progbits
	.sectionflags	@""
	.align	4
.nv.constant0._Z12Gauss_kernelPfS_i:
	.zero		916


//--------------------- SYMBOLS --------------------------

	.type		.nv.reservedSmem.offset0,@object
	.size		.nv.reservedSmem.offset0,0x4
